//
// Generated by NVIDIA NVVM Compiler
//
// Compiler Build ID: CL-36424714
// Cuda compilation tools, release 13.0, V13.0.88
// Based on NVVM 20.0.0
//

.version 9.0
.target sm_100
.address_size 64

	// .globl	_Z20branch_simple_kernelPfPKfi

.visible .entry _Z20branch_simple_kernelPfPKfi(
	.param .u64 .ptr .align 1 _Z20branch_simple_kernelPfPKfi_param_0,
	.param .u64 .ptr .align 1 _Z20branch_simple_kernelPfPKfi_param_1,
	.param .u32 _Z20branch_simple_kernelPfPKfi_param_2
)
{
	.reg .pred 	%p<3>;
	.reg .b32 	%r<6>;
	.reg .b32 	%f<8>;
	.reg .b64 	%rd<9>;

	ld.param.u64 	%rd1, [_Z20branch_simple_kernelPfPKfi_param_0];
	ld.param.u64 	%rd2, [_Z20branch_simple_kernelPfPKfi_param_1];
	cvta.to.global.u64 	%rd3, %rd2;
	mov.u32 	%r2, %ctaid.x;
	mov.u32 	%r3, %ntid.x;
	mov.u32 	%r4, %tid.x;
	mad.lo.s32 	%r1, %r2, %r3, %r4;
	mul.wide.s32 	%rd4, %r1, 4;
	add.s64 	%rd5, %rd3, %rd4;
	ld.global.f32 	%f1, [%rd5];
	and.b32  	%r5, %r4, 1;
	setp.eq.b32 	%p1, %r5, 1;
	not.pred 	%p2, %p1;
	@%p2 bra 	$L__BB0_2;
	fma.rn.f32 	%f5, %f1, 0f3F8CCCCD, 0f3E99999A;
	fma.rn.f32 	%f7, %f5, %f5, 0fC0000000;
	bra.uni 	$L__BB0_3;
$L__BB0_2:
	fma.rn.f32 	%f6, %f1, 0f3F666666, 0fBF000000;
	fma.rn.f32 	%f7, %f6, 0f3E800000, %f1;
$L__BB0_3:
	cvta.to.global.u64 	%rd6, %rd1;
	add.s64 	%rd8, %rd6, %rd4;
	st.global.f32 	[%rd8], %f7;
	ret;

}


// ===== COMPILED SASS (sm_100) =====

	.target	sm_100

	.elftype	@"ET_EXEC"


//--------------------- .note.nv.tkinfo           --------------------------
	.section	.note.nv.tkinfo,"",@"SHT_NOTE"
	.sectionflags	@"SHF_NOTE_NV_TKINFO"
	.tkinfo
        /*0018*/ 	.word	0x00000002
        /*0030*/ 	.string	""
        /*0030*/ 	.string	"ptxas"
        /*0030*/ 	.string	"Cuda compilation tools, release 13.0, V13.0.88"
        /*0030*/ 	.string	"Build cuda_13.0.r13.0/compiler.36424714_0"
        /*0030*/ 	.string	"-arch sm_100 -m 64 "



//--------------------- .note.nv.cuinfo           --------------------------
	.section	.note.nv.cuinfo,"",@"SHT_NOTE"
	.sectionflags	@"SHF_NOTE_NV_CUINFO"
        /*0018*/ 	.short	0x0002
        /*001a*/ 	.short	0x0064
        /*001c*/ 	.short	0x0082
	.zero		2


//--------------------- .nv.info                  --------------------------
	.section	.nv.info,"",@"SHT_CUDA_INFO"
	.align	4


	//----- nvinfo : EIATTR_REGCOUNT
	.align		4
        /*0000*/ 	.byte	0x04, 0x2f
        /*0002*/ 	.short	(.L_1 - .L_0)
	.align		4
.L_0:
        /*0004*/ 	.word	index@(_Z20branch_simple_kernelPfPKfi)
        /*0008*/ 	.word	0x0000000e


	//----- nvinfo : EIATTR_FRAME_SIZE
	.align		4
.L_1:
        /*000c*/ 	.byte	0x04, 0x11
        /*000e*/ 	.short	(.L_3 - .L_2)
	.align		4
.L_2:
        /*0010*/ 	.word	index@(_Z20branch_simple_kernelPfPKfi)
        /*0014*/ 	.word	0x00000000


	//----- nvinfo : EIATTR_MIN_STACK_SIZE
	.align		4
.L_3:
        /*0018*/ 	.byte	0x04, 0x12
        /*001a*/ 	.short	(.L_5 - .L_4)
	.align		4
.L_4:
        /*001c*/ 	.word	index@(_Z20branch_simple_kernelPfPKfi)
        /*0020*/ 	.word	0x00000000
.L_5:


//--------------------- .nv.compat                --------------------------
	.section	.nv.compat,"",@"SHT_CUDA_COMPAT_INFO"
	.align	4
        /*0000*/ 	.byte	0x02, 0x09, 0x00, 0x00, 0x02, 0x02, 0x01, 0x00, 0x02, 0x05, 0x05, 0x00, 0x03, 0x07, 0x01, 0x01
        /*0010*/ 	.byte	0x02, 0x03, 0x00, 0x00, 0x02, 0x06, 0x01, 0x00, 0x04, 0x0b, 0x08, 0x00, 0x09, 0x00, 0x00, 0x00
        /*0020*/ 	.byte	0x00, 0x00, 0x00, 0x00


//--------------------- .nv.info._Z20branch_simple_kernelPfPKfi --------------------------
	.section	.nv.info._Z20branch_simple_kernelPfPKfi,"",@"SHT_CUDA_INFO"
	.sectionflags	@""
	.align	4


	//----- nvinfo : EIATTR_CUDA_API_VERSION
	.align		4
        /*0000*/ 	.byte	0x04, 0x37
        /*0002*/ 	.short	(.L_7 - .L_6)
.L_6:
        /*0004*/ 	.word	0x00000082


	//----- nvinfo : EIATTR_KPARAM_INFO
	.align		4
.L_7:
        /*0008*/ 	.byte	0x04, 0x17
        /*000a*/ 	.short	(.L_9 - .L_8)
.L_8:
        /*000c*/ 	.word	0x00000000
        /*0010*/ 	.short	0x0002
        /*0012*/ 	.short	0x0010
        /*0014*/ 	.byte	0x00, 0xf0, 0x11, 0x00


	//----- nvinfo : EIATTR_KPARAM_INFO
	.align		4
.L_9:
        /*0018*/ 	.byte	0x04, 0x17
        /*001a*/ 	.short	(.L_11 - .L_10)
.L_10:
        /*001c*/ 	.word	0x00000000
        /*0020*/ 	.short	0x0001
        /*0022*/ 	.short	0x0008
        /*0024*/ 	.byte	0x00, 0xf5, 0x21, 0x00


	//----- nvinfo : EIATTR_KPARAM_INFO
	.align		4
.L_11:
        /*0028*/ 	.byte	0x04, 0x17
        /*002a*/ 	.short	(.L_13 - .L_12)
.L_12:
        /*002c*/ 	.word	0x00000000
        /*0030*/ 	.short	0x0000
        /*0032*/ 	.short	0x0000
        /*0034*/ 	.byte	0x00, 0xf5, 0x21, 0x00


	//----- nvinfo : EIATTR_SPARSE_MMA_MASK
	.align		4
.L_13:
        /*0038*/ 	.byte	0x03, 0x50
        /*003a*/ 	.short	0x0000


	//----- nvinfo : EIATTR_MAXREG_COUNT
	.align		4
        /*003c*/ 	.byte	0x03, 0x1b
        /*003e*/ 	.short	0x00ff


	//----- nvinfo : EIATTR_MERCURY_ISA_VERSION
	.align		4
        /*0040*/ 	.byte	0x03, 0x5f
        /*0042*/ 	.short	0x0101


	//----- nvinfo : EIATTR_VRC_CTA_INIT_COUNT
	.align		4
        /*0044*/ 	.byte	0x02, 0x4a
	.zero		1
	.zero		1


	//----- nvinfo : EIATTR_EXIT_INSTR_OFFSETS
	.align		4
        /*0048*/ 	.byte	0x04, 0x1c
        /*004a*/ 	.short	(.L_15 - .L_14)


	//   ....[0]....
.L_14:
        /*004c*/ 	.word	0x00000140


	//----- nvinfo : EIATTR_CBANK_PARAM_SIZE
	.align		4
.L_15:
        /*0050*/ 	.byte	0x03, 0x19
        /*0052*/ 	.short	0x0014


	//----- nvinfo : EIATTR_PARAM_CBANK
	.align		4
        /*0054*/ 	.byte	0x04, 0x0a
        /*0056*/ 	.short	(.L_17 - .L_16)
	.align		4
.L_16:
        /*0058*/ 	.word	index@(.nv.constant0._Z20branch_simple_kernelPfPKfi)
        /*005c*/ 	.short	0x0380
        /*005e*/ 	.short	0x0014


	//----- nvinfo : EIATTR_SW_WAR
	.align		4
.L_17:
        /*0060*/ 	.byte	0x04, 0x36
        /*0062*/ 	.short	(.L_19 - .L_18)
.L_18:
        /*0064*/ 	.word	0x00000008
.L_19:


//--------------------- .nv.callgraph             --------------------------
	.section	.nv.callgraph,"",@"SHT_CUDA_CALLGRAPH"
	.align	4
	.sectionentsize	8
	.align		4
        /*0000*/ 	.word	0x00000000
	.align		4
        /*0004*/ 	.word	0xffffffff
	.align		4
        /*0008*/ 	.word	0x00000000
	.align		4
        /*000c*/ 	.word	0xfffffffe
	.align		4
        /*0010*/ 	.word	0x00000000
	.align		4
        /*0014*/ 	.word	0xfffffffd
	.align		4
        /*0018*/ 	.word	0x00000000
	.align		4
        /*001c*/ 	.word	0xfffffffc


//--------------------- .text._Z20branch_simple_kernelPfPKfi --------------------------
	.section	.text._Z20branch_simple_kernelPfPKfi,"ax",@progbits
	.align	128
        .global         _Z20branch_simple_kernelPfPKfi
        .type           _Z20branch_simple_kernelPfPKfi,@function
        .size           _Z20branch_simple_kernelPfPKfi,(.L_x_1 - _Z20branch_simple_kernelPfPKfi)
        .other          _Z20branch_simple_kernelPfPKfi,@"STO_CUDA_ENTRY STV_DEFAULT"
_Z20branch_simple_kernelPfPKfi:
.text._Z20branch_simple_kernelPfPKfi:
[----:B------:R-:W-:Y:S01]  /*0000*/  LDC R1, c[0x0][0x37c] ;  /* 0x0000df00ff017b82 */ /* 0x000fe20000000800 */
[----:B------:R-:W0:Y:S07]  /*0010*/  S2R R0, SR_TID.X ;  /* 0x0000000000007919 */ /* 0x000e2e0000002100 */
[----:B------:R-:W0:Y:S01]  /*0020*/  S2UR UR6, SR_CTAID.X ;  /* 0x00000000000679c3 */ /* 0x000e220000002500 */
[----:B------:R-:W1:Y:S07]  /*0030*/  LDCU.64 UR4, c[0x0][0x358] ;  /* 0x00006b00ff0477ac */ /* 0x000e6e0008000a00 */
[----:B------:R-:W0:Y:S08]  /*0040*/  LDC R7, c[0x0][0x360] ;  /* 0x0000d800ff077b82 */ /* 0x000e300000000800 */
[----:B------:R-:W2:Y:S08]  /*0050*/  LDC.64 R2, c[0x0][0x388] ;  /* 0x0000e200ff027b82 */ /* 0x000eb00000000a00 */
[----:B------:R-:W3:Y:S01]  /*0060*/  LDC.64 R4, c[0x0][0x380] ;  /* 0x0000e000ff047b82 */ /* 0x000ee20000000a00 */
[----:B0-----:R-:W-:-:S04]  /*0070*/  IMAD R7, R7, UR6, R0 ;  /* 0x0000000607077c24 */ /* 0x001fc8000f8e0200 */
[----:B--2---:R-:W-:-:S06]  /*0080*/  IMAD.WIDE R2, R7, 0x4, R2 ;  /* 0x0000000407027825 */ /* 0x004fcc00078e0202 */
[----:B-1----:R-:W2:Y:S01]  /*0090*/  LDG.E R2, desc[UR4][R2.64] ;  /* 0x0000000402027981 */ /* 0x002ea2000c1e1900 */
[----:B------:R-:W-:Y:S01]  /*00a0*/  LOP3.LUT R0, R0, 0x1, RZ, 0xc0, !PT ;  /* 0x0000000100007812 */ /* 0x000fe200078ec0ff */
[----:B---3--:R-:W-:-:S03]  /*00b0*/  IMAD.WIDE R4, R7, 0x4, R4 ;  /* 0x0000000407047825 */ /* 0x008fc600078e0204 */
[----:B------:R-:W-:-:S13]  /*00c0*/  ISETP.NE.U32.AND P0, PT, R0, 0x1, PT ;  /* 0x000000010000780c */ /* 0x000fda0003f05070 */
[----:B------:R-:W-:Y:S02]  /*00d0*/  @!P0 MOV R9, 0x3f8ccccd ;  /* 0x3f8ccccd00098802 */ /* 0x000fe40000000f00 */
[----:B------:R-:W-:-:S03]  /*00e0*/  @P0 MOV R11, 0x3f666666 ;  /* 0x3f666666000b0802 */ /* 0x000fc60000000f00 */
[C---:B--2---:R-:W-:Y:S02]  /*00f0*/  @!P0 FFMA R0, R2.reuse, R9, 0.30000001192092895508 ;  /* 0x3e99999a02008423 */ /* 0x044fe40000000009 */
[----:B------:R-:W-:Y:S02]  /*0100*/  @P0 FFMA R11, R2, R11, -0.5 ;  /* 0xbf000000020b0423 */ /* 0x000fe4000000000b */
[----:B------:R-:W-:Y:S02]  /*0110*/  @!P0 FFMA R9, R0, R0, -2 ;  /* 0xc000000000098423 */ /* 0x000fe40000000000 */
[----:B------:R-:W-:-:S05]  /*0120*/  @P0 FFMA R9, R11, 0.25, R2 ;  /* 0x3e8000000b090823 */ /* 0x000fca0000000002 */
[----:B------:R-:W-:Y:S01]  /*0130*/  STG.E desc[UR4][R4.64], R9 ;  /* 0x0000000904007986 */ /* 0x000fe2000c101904 */
[----:B------:R-:W-:Y:S05]  /*0140*/  EXIT ;  /* 0x000000000000794d */ /* 0x000fea0003800000 */
.L_x_0:
[----:B------:R-:W-:-:S00]  /*0150*/  BRA `(.L_x_0) ;  /* 0xfffffffc00fc7947 */ /* 0x000fc0000383ffff */
[----:B------:R-:W-:-:S00]  /*0160*/  NOP ;  /* 0x0000000000007918 */ /* 0x000fc00000000000 */
        /* <DEDUP_REMOVED lines=9> */
.L_x_1:


//--------------------- .nv.shared.reserved.0     --------------------------
	.section	.nv.shared.reserved.0,"aw",@nobits
	.weak		__nv_reservedSMEM_offset_0_alias
	.size		__nv_reservedSMEM_offset_0_alias, 0, 64
	.other		__nv_reservedSMEM_offset_0_alias,@"STO_CUDA_RESERVED_SHARED STV_DEFAULT"
__nv_reservedSMEM_offset_0_alias:
	.zero		0
	.zero		64


//--------------------- .nv.constant0._Z20branch_simple_kernelPfPKfi --------------------------
	.section	.nv.constant0._Z20branch_simple_kernelPfPKfi,"a",@progbits
	.sectionflags	@""
	.align	4
.nv.constant0._Z20branch_simple_kernelPfPKfi:
	.zero		916


//--------------------- SYMBOLS --------------------------

	.type		.nv.reservedSmem.offset0,@object
	.size		.nv.reservedSmem.offset0,0x4
